//
// Generated by NVIDIA NVVM Compiler
//
// Compiler Build ID: CL-36424714
// Cuda compilation tools, release 13.0, V13.0.88
// Based on NVVM 20.0.0
//

.version 9.0
.target sm_100
.address_size 64

	// .globl	_Z12helloFromGPUv
.extern .func  (.param .b32 func_retval0) vprintf
(
	.param .b64 vprintf_param_0,
	.param .b64 vprintf_param_1
)
;
.global .align 1 .b8 $str[27] = {72, 101, 108, 108, 111, 32, 74, 97, 103, 97, 100, 101, 101, 115, 104, 32, 102, 114, 111, 109, 32, 71, 80, 85, 33, 10};

.visible .entry _Z12helloFromGPUv()
{
	.reg .b32 	%r<3>;
	.reg .b64 	%rd<3>;

	mov.u64 	%rd1, $str;
	cvta.global.u64 	%rd2, %rd1;
	{ // callseq 0, 0
	.param .b64 param0;
	st.param.b64 	[param0], %rd2;
	.param .b64 param1;
	st.param.b64 	[param1], 0;
	.param .b32 retval0;
	call.uni (retval0), 
	vprintf, 
	(
	param0, 
	param1
	);
	ld.param.b32 	%r1, [retval0];
	} // callseq 0
	ret;

}


// ===== COMPILED SASS (sm_100) =====

	.target	sm_100

	.elftype	@"ET_EXEC"


//--------------------- .note.nv.tkinfo           --------------------------
	.section	.note.nv.tkinfo,"",@"SHT_NOTE"
	.sectionflags	@"SHF_NOTE_NV_TKINFO"
	.tkinfo
        /*0018*/ 	.word	0x00000002
        /*0030*/ 	.string	""
        /*0030*/ 	.string	"ptxas"
        /*0030*/ 	.string	"Cuda compilation tools, release 13.0, V13.0.88"
        /*0030*/ 	.string	"Build cuda_13.0.r13.0/compiler.36424714_0"
        /*0030*/ 	.string	"-arch sm_100 -m 64 "



//--------------------- .note.nv.cuinfo           --------------------------
	.section	.note.nv.cuinfo,"",@"SHT_NOTE"
	.sectionflags	@"SHF_NOTE_NV_CUINFO"
        /*0018*/ 	.short	0x0002
        /*001a*/ 	.short	0x0064
        /*001c*/ 	.short	0x0082
	.zero		2


//--------------------- .nv.info                  --------------------------
	.section	.nv.info,"",@"SHT_CUDA_INFO"
	.align	4


	//----- nvinfo : EIATTR_REGCOUNT
	.align		4
        /*0000*/ 	.byte	0x04, 0x2f
        /*0002*/ 	.short	(.L_2 - .L_1)
	.align		4
.L_1:
        /*0004*/ 	.word	index@(_Z12helloFromGPUv)
        /*0008*/ 	.word	0x00000018


	//----- nvinfo : EIATTR_FRAME_SIZE
	.align		4
.L_2:
        /*000c*/ 	.byte	0x04, 0x11
        /*000e*/ 	.short	(.L_4 - .L_3)
	.align		4
.L_3:
        /*0010*/ 	.word	index@(_Z12helloFromGPUv)
        /*0014*/ 	.word	0x00000000


	//----- nvinfo : EIATTR_MIN_STACK_SIZE
	.align		4
.L_4:
        /*0018*/ 	.byte	0x04, 0x12
        /*001a*/ 	.short	(.L_6 - .L_5)
	.align		4
.L_5:
        /*001c*/ 	.word	index@(_Z12helloFromGPUv)
        /*0020*/ 	.word	0x00000000
.L_6:


//--------------------- .nv.compat                --------------------------
	.section	.nv.compat,"",@"SHT_CUDA_COMPAT_INFO"
	.align	4
        /*0000*/ 	.byte	0x02, 0x09, 0x00, 0x00, 0x02, 0x02, 0x01, 0x00, 0x02, 0x05, 0x05, 0x00, 0x03, 0x07, 0x01, 0x01
        /*0010*/ 	.byte	0x02, 0x03, 0x00, 0x00, 0x02, 0x06, 0x01, 0x00, 0x04, 0x0b, 0x08, 0x00, 0x09, 0x00, 0x00, 0x00
        /*0020*/ 	.byte	0x00, 0x00, 0x00, 0x00


//--------------------- .nv.info._Z12helloFromGPUv --------------------------
	.section	.nv.info._Z12helloFromGPUv,"",@"SHT_CUDA_INFO"
	.sectionflags	@""
	.align	4


	//----- nvinfo : EIATTR_CUDA_API_VERSION
	.align		4
        /*0000*/ 	.byte	0x04, 0x37
        /*0002*/ 	.short	(.L_8 - .L_7)
.L_7:
        /*0004*/ 	.word	0x00000082


	//----- nvinfo : EIATTR_SPARSE_MMA_MASK
	.align		4
.L_8:
        /*0008*/ 	.byte	0x03, 0x50
        /*000a*/ 	.short	0x0000


	//----- nvinfo : EIATTR_MAXREG_COUNT
	.align		4
        /*000c*/ 	.byte	0x03, 0x1b
        /*000e*/ 	.short	0x00ff


	//----- nvinfo : EIATTR_EXTERNS
	.align		4
        /*0010*/ 	.byte	0x04, 0x0f
        /*0012*/ 	.short	(.L_10 - .L_9)


	//   ....[0]....
	.align		4
.L_9:
        /*0014*/ 	.word	index@(vprintf)


	//----- nvinfo : EIATTR_MERCURY_ISA_VERSION
	.align		4
.L_10:
        /*0018*/ 	.byte	0x03, 0x5f
        /*001a*/ 	.short	0x0101


	//----- nvinfo : EIATTR_VRC_CTA_INIT_COUNT
	.align		4
        /*001c*/ 	.byte	0x02, 0x4a
	.zero		1
	.zero		1


	//----- nvinfo : EIATTR_SYSCALL_OFFSETS
	.align		4
        /*0020*/ 	.byte	0x04, 0x46
        /*0022*/ 	.short	(.L_12 - .L_11)


	//   ....[0]....
.L_11:
        /*0024*/ 	.word	0x00000080


	//----- nvinfo : EIATTR_EXIT_INSTR_OFFSETS
	.align		4
.L_12:
        /*0028*/ 	.byte	0x04, 0x1c
        /*002a*/ 	.short	(.L_14 - .L_13)


	//   ....[0]....
.L_13:
        /*002c*/ 	.word	0x00000090


	//----- nvinfo : EIATTR_SW_WAR
	.align		4
.L_14:
        /*0030*/ 	.byte	0x04, 0x36
        /*0032*/ 	.short	(.L_16 - .L_15)
.L_15:
        /*0034*/ 	.word	0x00000008
.L_16:


//--------------------- .nv.callgraph             --------------------------
	.section	.nv.callgraph,"",@"SHT_CUDA_CALLGRAPH"
	.align	4
	.sectionentsize	8
	.align		4
        /*0000*/ 	.word	0x00000000
	.align		4
        /*0004*/ 	.word	0xffffffff
	.align		4
        /*0008*/ 	.word	index@(_Z12helloFromGPUv)
	.align		4
        /*000c*/ 	.word	index@(vprintf)
	.align		4
        /*0010*/ 	.word	0x00000000
	.align		4
        /*0014*/ 	.word	0xfffffffe
	.align		4
        /*0018*/ 	.word	0x00000000
	.align		4
        /*001c*/ 	.word	0xfffffffd
	.align		4
        /*0020*/ 	.word	0x00000000
	.align		4
        /*0024*/ 	.word	0xfffffffc


//--------------------- .nv.constant4             --------------------------
	.section	.nv.constant4,"a",@progbits
	.align	8
	.align		8
.nv.constant4:
        /*0000*/ 	.dword	vprintf
	.align		8
        /*0008*/ 	.dword	$str


//--------------------- .text._Z12helloFromGPUv   --------------------------
	.section	.text._Z12helloFromGPUv,"ax",@progbits
	.align	128
        .global         _Z12helloFromGPUv
        .type           _Z12helloFromGPUv,@function
        .size           _Z12helloFromGPUv,(.L_x_2 - _Z12helloFromGPUv)
        .other          _Z12helloFromGPUv,@"STO_CUDA_ENTRY STV_DEFAULT"
_Z12helloFromGPUv:
.text._Z12helloFromGPUv:
[----:B------:R-:W0:Y:S01]  /*0000*/  LDC R1, c[0x0][0x37c] ;  /* 0x0000df00ff017b82 */ /* 0x000e220000000800 */
[----:B------:R-:W-:Y:S01]  /*0010*/  MOV R0, 0x0 ;  /* 0x0000000000007802 */ /* 0x000fe20000000f00 */
[----:B------:R-:W1:Y:S01]  /*0020*/  LDCU.64 UR4, c[0x4][0x8] ;  /* 0x01000100ff0477ac */ /* 0x000e620008000a00 */
[----:B------:R-:W-:-:S05]  /*0030*/  CS2R R6, SRZ ;  /* 0x0000000000067805 */ /* 0x000fca000001ff00 */
[----:B------:R2:W3:Y:S01]  /*0040*/  LDC.64 R2, c[0x4][R0] ;  /* 0x0100000000027b82 */ /* 0x0004e20000000a00 */
[----:B-1----:R-:W-:Y:S02]  /*0050*/  IMAD.U32 R4, RZ, RZ, UR4 ;  /* 0x00000004ff047e24 */ /* 0x002fe4000f8e00ff */
[----:B--2---:R-:W-:-:S07]  /*0060*/  IMAD.U32 R5, RZ, RZ, UR5 ;  /* 0x00000005ff057e24 */ /* 0x004fce000f8e00ff */
[----:B------:R-:W-:-:S07]  /*0070*/  LEPC R20, `(.L_x_0) ;  /* 0x000000001014794e */ /* 0x000fce0000000000 */
[----:B0--3--:R-:W-:Y:S05]  /*0080*/  CALL.ABS.NOINC R2 ;  /* 0x0000000002007343 */ /* 0x009fea0003c00000 */
.L_x_0:
[----:B------:R-:W-:Y:S05]  /*0090*/  EXIT ;  /* 0x000000000000794d */ /* 0x000fea0003800000 */
.L_x_1:
[----:B------:R-:W-:-:S00]  /*00a0*/  BRA `(.L_x_1) ;  /* 0xfffffffc00fc7947 */ /* 0x000fc0000383ffff */
[----:B------:R-:W-:-:S00]  /*00b0*/  NOP ;  /* 0x0000000000007918 */ /* 0x000fc00000000000 */
        /* <DEDUP_REMOVED lines=12> */
.L_x_2:


//--------------------- .nv.global.init           --------------------------
	.section	.nv.global.init,"aw",@progbits
.nv.global.init:
	.type		$str,@object
	.size		$str,(.L_0 - $str)
$str:
        /*0000*/ 	.byte	0x48, 0x65, 0x6c, 0x6c, 0x6f, 0x20, 0x4a, 0x61, 0x67, 0x61, 0x64, 0x65, 0x65, 0x73, 0x68, 0x20
        /*0010*/ 	.byte	0x66, 0x72, 0x6f, 0x6d, 0x20, 0x47, 0x50, 0x55, 0x21, 0x0a, 0x00
.L_0:


//--------------------- .nv.shared.reserved.0     --------------------------
	.section	.nv.shared.reserved.0,"aw",@nobits
	.weak		__nv_reservedSMEM_offset_0_alias
	.size		__nv_reservedSMEM_offset_0_alias, 0, 64
	.other		__nv_reservedSMEM_offset_0_alias,@"STO_CUDA_RESERVED_SHARED STV_DEFAULT"
__nv_reservedSMEM_offset_0_alias:
	.zero		0
	.zero		64


//--------------------- .nv.constant0._Z12helloFromGPUv --------------------------
	.section	.nv.constant0._Z12helloFromGPUv,"a",@progbits
	.sectionflags	@""
	.align	4
.nv.constant0._Z12helloFromGPUv:
	.zero		896


//--------------------- SYMBOLS --------------------------

	.type		.nv.reservedSmem.offset0,@object
	.size		.nv.reservedSmem.offset0,0x4
	.type		vprintf,@function
